	.headerflags	@"EF_CUDA_TEXMODE_UNIFIED EF_CUDA_64BIT_ADDRESS EF_CUDA_ACCELERATORS EF_CUDA_SM90 EF_CUDA_VIRTUAL_SM(EF_CUDA_SM90)"
	.elftype	@"ET_EXEC"


//--------------------- .nv.info                  --------------------------
	.section	.nv.info,"",@"SHT_CUDA_INFO"
	.align	4


	//----- nvinfo : EIATTR_REGCOUNT
	.align		4
        /*0000*/ 	.byte	0x04, 0x2f
        /*0002*/ 	.short	(.L_1 - .L_0)
	.align		4
.L_0:
        /*0004*/ 	.word	index@(triton_poi_fused_convolution_28)
        /*0008*/ 	.word	0x0000000c


	//----- nvinfo : EIATTR_MIN_STACK_SIZE
	.align		4
.L_1:
        /*000c*/ 	.byte	0x04, 0x12
        /*000e*/ 	.short	(.L_3 - .L_2)
	.align		4
.L_2:
        /*0010*/ 	.word	index@(triton_poi_fused_convolution_28)
        /*0014*/ 	.word	0x00000000


	//----- nvinfo : EIATTR_FRAME_SIZE
	.align		4
.L_3:
        /*0018*/ 	.byte	0x04, 0x11
        /*001a*/ 	.short	(.L_5 - .L_4)
	.align		4
.L_4:
        /*001c*/ 	.word	index@(triton_poi_fused_convolution_28)
        /*0020*/ 	.word	0x00000000


	//----- nvinfo : EIATTR_MIN_STACK_SIZE
	.align		4
.L_5:
        /*0024*/ 	.byte	0x04, 0x12
        /*0026*/ 	.short	(.L_7 - .L_6)
	.align		4
.L_6:
        /*0028*/ 	.word	index@(triton_poi_fused_convolution_28)
        /*002c*/ 	.word	0x00000000
.L_7:


//--------------------- .nv.info.triton_poi_fused_convolution_28 --------------------------
	.section	.nv.info.triton_poi_fused_convolution_28,"",@"SHT_CUDA_INFO"
	.sectionflags	@""
	.align	4


	//----- nvinfo : EIATTR_CUDA_API_VERSION
	.align		4
        /*0000*/ 	.byte	0x04, 0x37
        /*0002*/ 	.short	(.L_9 - .L_8)
.L_8:
        /*0004*/ 	.word	0x0000007c


	//----- nvinfo : EIATTR_KPARAM_INFO
	.align		4
.L_9:
        /*0008*/ 	.byte	0x04, 0x17
        /*000a*/ 	.short	(.L_11 - .L_10)
.L_10:
        /*000c*/ 	.word	0x00000000
        /*0010*/ 	.short	0x0002
        /*0012*/ 	.short	0x0010
        /*0014*/ 	.byte	0x00, 0xf0, 0x11, 0x00


	//----- nvinfo : EIATTR_KPARAM_INFO
	.align		4
.L_11:
        /*0018*/ 	.byte	0x04, 0x17
        /*001a*/ 	.short	(.L_13 - .L_12)
.L_12:
        /*001c*/ 	.word	0x00000000
        /*0020*/ 	.short	0x0001
        /*0022*/ 	.short	0x0008
        /*0024*/ 	.byte	0x00, 0xf4, 0x21, 0x00


	//----- nvinfo : EIATTR_KPARAM_INFO
	.align		4
.L_13:
        /*0028*/ 	.byte	0x04, 0x17
        /*002a*/ 	.short	(.L_15 - .L_14)
.L_14:
        /*002c*/ 	.word	0x00000000
        /*0030*/ 	.short	0x0000
        /*0032*/ 	.short	0x0000
        /*0034*/ 	.byte	0x00, 0xf4, 0x21, 0x00


	//----- nvinfo : EIATTR_SPARSE_MMA_MASK
	.align		4
.L_15:
        /*0038*/ 	.byte	0x03, 0x50
        /*003a*/ 	.short	0x0000


	//----- nvinfo : EIATTR_MAXREG_COUNT
	.align		4
        /*003c*/ 	.byte	0x03, 0x1b
        /*003e*/ 	.short	0x00ff


	//----- nvinfo : EIATTR_EXIT_INSTR_OFFSETS
	.align		4
        /*0040*/ 	.byte	0x04, 0x1c
        /*0042*/ 	.short	(.L_17 - .L_16)


	//   ....[0]....
.L_16:
        /*0044*/ 	.word	0x00000160


	//----- nvinfo : EIATTR_REQNTID
	.align		4
.L_17:
        /*0048*/ 	.byte	0x04, 0x10
        /*004a*/ 	.short	(.L_19 - .L_18)
.L_18:
        /*004c*/ 	.word	0x00000100
        /*0050*/ 	.word	0x00000001
        /*0054*/ 	.word	0x00000001


	//----- nvinfo : EIATTR_CBANK_PARAM_SIZE
	.align		4
.L_19:
        /*0058*/ 	.byte	0x03, 0x19
        /*005a*/ 	.short	0x0014


	//----- nvinfo : EIATTR_PARAM_CBANK
	.align		4
        /*005c*/ 	.byte	0x04, 0x0a
        /*005e*/ 	.short	(.L_21 - .L_20)
	.align		4
.L_20:
        /*0060*/ 	.word	index@(.nv.constant0.triton_poi_fused_convolution_28)
        /*0064*/ 	.short	0x0210
        /*0066*/ 	.short	0x0014


	//----- nvinfo : EIATTR_SW_WAR
	.align		4
.L_21:
        /*0068*/ 	.byte	0x04, 0x36
        /*006a*/ 	.short	(.L_23 - .L_22)
.L_22:
        /*006c*/ 	.word	0x00000008
.L_23:


//--------------------- .nv.callgraph             --------------------------
	.section	.nv.callgraph,"",@"SHT_CUDA_CALLGRAPH"
	.align	4
	.sectionentsize	8
	.align		4
        /*0000*/ 	.word	0x00000000
	.align		4
        /*0004*/ 	.word	0xffffffff
	.align		4
        /*0008*/ 	.word	0x00000000
	.align		4
        /*000c*/ 	.word	0xfffffffe
	.align		4
        /*0010*/ 	.word	0x00000000
	.align		4
        /*0014*/ 	.word	0xfffffffd
	.align		4
        /*0018*/ 	.word	0x00000000
	.align		4
        /*001c*/ 	.word	0xfffffffc


//--------------------- .text.triton_poi_fused_convolution_28 --------------------------
	.section	.text.triton_poi_fused_convolution_28,"ax",@progbits
	.align	128
        .global         triton_poi_fused_convolution_28
        .type           triton_poi_fused_convolution_28,@function
        .size           triton_poi_fused_convolution_28,(.L_x_1 - triton_poi_fused_convolution_28)
        .other          triton_poi_fused_convolution_28,@"STO_CUDA_ENTRY STV_DEFAULT"
triton_poi_fused_convolution_28:
.text.triton_poi_fused_convolution_28:
[----:B------:R-:W-:Y:S01]  /*0000*/  LDC R1, c[0x0][0x28] ;  /* 0x00000a00ff017b82 */ /* 0x000fe20000000800 */
[----:B------:R-:W1:Y:S07]  /*0010*/  S2R R0, SR_TID.X ;  /* 0x0000000000007919 */ /* 0x000e6e0000002100 */
[----:B------:R-:W2:Y:S01]  /*0020*/  LDC.64 R4, c[0x0][0x218] ;  /* 0x00008600ff047b82 */ /* 0x000ea20000000a00 */
[----:B------:R-:W-:Y:S01]  /*0030*/  ULDC.64 UR4, c[0x0][0x208] ;  /* 0x0000820000047ab9 */ /* 0x000fe20000000a00 */
[----:B------:R-:W3:Y:S06]  /*0040*/  S2R R7, SR_CTAID.X ;  /* 0x0000000000077919 */ /* 0x000eec0000002500 */
[----:B------:R-:W4:Y:S01]  /*0050*/  LDC.64 R2, c[0x0][0x210] ;  /* 0x00008400ff027b82 */ /* 0x000f220000000a00 */
[----:B-1----:R-:W-:-:S04]  /*0060*/  SHF.L.U32 R0, R0, 0x1, RZ ;  /* 0x0000000100007819 */ /* 0x002fc800000006ff */
[----:B------:R-:W-:-:S04]  /*0070*/  LOP3.LUT R0, R0, 0x1fe, RZ, 0xc0, !PT ;  /* 0x000001fe00007812 */ /* 0x000fc800078ec0ff */
[----:B---3--:R-:W-:-:S05]  /*0080*/  LEA R7, R7, R0, 0x9 ;  /* 0x0000000007077211 */ /* 0x008fca00078e48ff */
[----:B------:R-:W-:-:S04]  /*0090*/  IMAD.HI R0, R7, 0x78787879, RZ ;  /* 0x7878787907007827 */ /* 0x000fc800078e02ff */
[----:B----4-:R-:W-:Y:S01]  /*00a0*/  IMAD.WIDE R2, R7, 0x4, R2 ;  /* 0x0000000407027825 */ /* 0x010fe200078e0202 */
[----:B------:R-:W-:-:S04]  /*00b0*/  SHF.R.U32.HI R9, RZ, 0x1f, R0 ;  /* 0x0000001fff097819 */ /* 0x000fc80000011600 */
[----:B------:R-:W-:Y:S01]  /*00c0*/  LEA.HI.SX32 R9, R0, R9, 0x15 ;  /* 0x0000000900097211 */ /* 0x000fe200078faaff */
[----:B------:R-:W3:Y:S03]  /*00d0*/  LDG.E.64 R6, desc[UR4][R2.64] ;  /* 0x0000000402067981 */ /* 0x000ee6000c1e1b00 */
[----:B------:R-:W-:-:S04]  /*00e0*/  LEA.HI R0, R9, R9, RZ, 0x7 ;  /* 0x0000000909007211 */ /* 0x000fc800078f38ff */
[----:B------:R-:W-:-:S04]  /*00f0*/  LOP3.LUT R0, R0, 0xffffff80, RZ, 0xc0, !PT ;  /* 0xffffff8000007812 */ /* 0x000fc800078ec0ff */
[----:B------:R-:W-:-:S05]  /*0100*/  IADD3 R9, R9, -R0, RZ ;  /* 0x8000000009097210 */ /* 0x000fca0007ffe0ff */
[----:B--2---:R-:W-:-:S06]  /*0110*/  IMAD.WIDE R4, R9, 0x4, R4 ;  /* 0x0000000409047825 */ /* 0x004fcc00078e0204 */
[----:B------:R-:W3:Y:S02]  /*0120*/  LDG.E.EL R4, desc[UR4][R4.64] ;  /* 0x0000000404047981 */ /* 0x000ee4000c2e1900 */
[--C-:B---3--:R-:W-:Y:S01]  /*0130*/  FADD R6, R6, R4.reuse ;  /* 0x0000000406067221 */ /* 0x108fe20000000000 */
[----:B------:R-:W-:-:S05]  /*0140*/  FADD R7, R7, R4 ;  /* 0x0000000407077221 */ /* 0x000fca0000000000 */
[----:B------:R-:W-:Y:S01]  /*0150*/  STG.E.64 desc[UR4][R2.64], R6 ;  /* 0x0000000602007986 */ /* 0x000fe2000c101b04 */
[----:B------:R-:W-:Y:S05]  /*0160*/  EXIT ;  /* 0x000000000000794d */ /* 0x000fea0003800000 */
.L_x_0:
[----:B------:R-:W-:-:S00]  /*0170*/  BRA `(.L_x_0) ;  /* 0xfffffffc00fc7947 */ /* 0x000fc0000383ffff */
[----:B------:R-:W-:-:S00]  /*0180*/  NOP ;  /* 0x0000000000007918 */ /* 0x000fc00000000000 */
[----:B------:R-:W-:-:S00]  /*0190*/  NOP ;  /* 0x0000000000007918 */ /* 0x000fc00000000000 */
[----:B------:R-:W-:-:S00]  /*01a0*/  NOP ;  /* 0x0000000000007918 */ /* 0x000fc00000000000 */
[----:B------:R-:W-:-:S00]  /*01b0*/  NOP ;  /* 0x0000000000007918 */ /* 0x000fc00000000000 */
[----:B------:R-:W-:-:S00]  /*01c0*/  NOP ;  /* 0x0000000000007918 */ /* 0x000fc00000000000 */
[----:B------:R-:W-:-:S00]  /*01d0*/  NOP ;  /* 0x0000000000007918 */ /* 0x000fc00000000000 */
[----:B------:R-:W-:-:S00]  /*01e0*/  NOP ;  /* 0x0000000000007918 */ /* 0x000fc00000000000 */
[----:B------:R-:W-:-:S00]  /*01f0*/  NOP ;  /* 0x0000000000007918 */ /* 0x000fc00000000000 */
.L_x_1:


//--------------------- .nv.constant0.triton_poi_fused_convolution_28 --------------------------
	.section	.nv.constant0.triton_poi_fused_convolution_28,"a",@progbits
	.sectionflags	@""
	.align	4
.nv.constant0.triton_poi_fused_convolution_28:
	.zero		548
